	.headerflags	@"EF_CUDA_TEXMODE_UNIFIED EF_CUDA_64BIT_ADDRESS EF_CUDA_ACCELERATORS EF_CUDA_SM90 EF_CUDA_VIRTUAL_SM(EF_CUDA_SM90)"
	.elftype	@"ET_EXEC"


//--------------------- .nv.info                  --------------------------
	.section	.nv.info,"",@"SHT_CUDA_INFO"
	.align	4


	//----- nvinfo : EIATTR_REGCOUNT
	.align		4
        /*0000*/ 	.byte	0x04, 0x2f
        /*0002*/ 	.short	(.L_3 - .L_2)
	.align		4
.L_2:
        /*0004*/ 	.word	index@(triton_poi_fused__native_batch_norm_legit_no_training_34)
        /*0008*/ 	.word	0x00000012


	//----- nvinfo : EIATTR_MIN_STACK_SIZE
	.align		4
.L_3:
        /*000c*/ 	.byte	0x04, 0x12
        /*000e*/ 	.short	(.L_5 - .L_4)
	.align		4
.L_4:
        /*0010*/ 	.word	index@(triton_poi_fused__native_batch_norm_legit_no_training_34)
        /*0014*/ 	.word	0x00000000


	//----- nvinfo : EIATTR_FRAME_SIZE
	.align		4
.L_5:
        /*0018*/ 	.byte	0x04, 0x11
        /*001a*/ 	.short	(.L_7 - .L_6)
	.align		4
.L_6:
        /*001c*/ 	.word	index@(triton_poi_fused__native_batch_norm_legit_no_training_34)
        /*0020*/ 	.word	0x00000000


	//----- nvinfo : EIATTR_MIN_STACK_SIZE
	.align		4
.L_7:
        /*0024*/ 	.byte	0x04, 0x12
        /*0026*/ 	.short	(.L_9 - .L_8)
	.align		4
.L_8:
        /*0028*/ 	.word	index@(triton_poi_fused__native_batch_norm_legit_no_training_34)
        /*002c*/ 	.word	0x00000000
.L_9:


//--------------------- .nv.info.triton_poi_fused__native_batch_norm_legit_no_training_34 --------------------------
	.section	.nv.info.triton_poi_fused__native_batch_norm_legit_no_training_34,"",@"SHT_CUDA_INFO"
	.sectionflags	@""
	.align	4


	//----- nvinfo : EIATTR_CUDA_API_VERSION
	.align		4
        /*0000*/ 	.byte	0x04, 0x37
        /*0002*/ 	.short	(.L_11 - .L_10)
.L_10:
        /*0004*/ 	.word	0x0000007c


	//----- nvinfo : EIATTR_KPARAM_INFO
	.align		4
.L_11:
        /*0008*/ 	.byte	0x04, 0x17
        /*000a*/ 	.short	(.L_13 - .L_12)
.L_12:
        /*000c*/ 	.word	0x00000000
        /*0010*/ 	.short	0x0006
        /*0012*/ 	.short	0x0030
        /*0014*/ 	.byte	0x00, 0xf0, 0x11, 0x00


	//----- nvinfo : EIATTR_KPARAM_INFO
	.align		4
.L_13:
        /*0018*/ 	.byte	0x04, 0x17
        /*001a*/ 	.short	(.L_15 - .L_14)
.L_14:
        /*001c*/ 	.word	0x00000000
        /*0020*/ 	.short	0x0005
        /*0022*/ 	.short	0x0028
        /*0024*/ 	.byte	0x00, 0xf4, 0x21, 0x00


	//----- nvinfo : EIATTR_KPARAM_INFO
	.align		4
.L_15:
        /*0028*/ 	.byte	0x04, 0x17
        /*002a*/ 	.short	(.L_17 - .L_16)
.L_16:
        /*002c*/ 	.word	0x00000000
        /*0030*/ 	.short	0x0004
        /*0032*/ 	.short	0x0020
        /*0034*/ 	.byte	0x00, 0xf4, 0x21, 0x00


	//----- nvinfo : EIATTR_KPARAM_INFO
	.align		4
.L_17:
        /*0038*/ 	.byte	0x04, 0x17
        /*003a*/ 	.short	(.L_19 - .L_18)
.L_18:
        /*003c*/ 	.word	0x00000000
        /*0040*/ 	.short	0x0003
        /*0042*/ 	.short	0x0018
        /*0044*/ 	.byte	0x00, 0xf4, 0x21, 0x00


	//----- nvinfo : EIATTR_KPARAM_INFO
	.align		4
.L_19:
        /*0048*/ 	.byte	0x04, 0x17
        /*004a*/ 	.short	(.L_21 - .L_20)
.L_20:
        /*004c*/ 	.word	0x00000000
        /*0050*/ 	.short	0x0002
        /*0052*/ 	.short	0x0010
        /*0054*/ 	.byte	0x00, 0xf4, 0x21, 0x00


	//----- nvinfo : EIATTR_KPARAM_INFO
	.align		4
.L_21:
        /*0058*/ 	.byte	0x04, 0x17
        /*005a*/ 	.short	(.L_23 - .L_22)
.L_22:
        /*005c*/ 	.word	0x00000000
        /*0060*/ 	.short	0x0001
        /*0062*/ 	.short	0x0008
        /*0064*/ 	.byte	0x00, 0xf4, 0x21, 0x00


	//----- nvinfo : EIATTR_KPARAM_INFO
	.align		4
.L_23:
        /*0068*/ 	.byte	0x04, 0x17
        /*006a*/ 	.short	(.L_25 - .L_24)
.L_24:
        /*006c*/ 	.word	0x00000000
        /*0070*/ 	.short	0x0000
        /*0072*/ 	.short	0x0000
        /*0074*/ 	.byte	0x00, 0xf4, 0x21, 0x00


	//----- nvinfo : EIATTR_SPARSE_MMA_MASK
	.align		4
.L_25:
        /*0078*/ 	.byte	0x03, 0x50
        /*007a*/ 	.short	0x0000


	//----- nvinfo : EIATTR_MAXREG_COUNT
	.align		4
        /*007c*/ 	.byte	0x03, 0x1b
        /*007e*/ 	.short	0x00ff


	//----- nvinfo : EIATTR_EXIT_INSTR_OFFSETS
	.align		4
        /*0080*/ 	.byte	0x04, 0x1c
        /*0082*/ 	.short	(.L_27 - .L_26)


	//   ....[0]....
.L_26:
        /*0084*/ 	.word	0x000002d0


	//   ....[1]....
        /*0088*/ 	.word	0x000002f0


	//----- nvinfo : EIATTR_REQNTID
	.align		4
.L_27:
        /*008c*/ 	.byte	0x04, 0x10
        /*008e*/ 	.short	(.L_29 - .L_28)
.L_28:
        /*0090*/ 	.word	0x00000080
        /*0094*/ 	.word	0x00000001
        /*0098*/ 	.word	0x00000001


	//----- nvinfo : EIATTR_CBANK_PARAM_SIZE
	.align		4
.L_29:
        /*009c*/ 	.byte	0x03, 0x19
        /*009e*/ 	.short	0x0034


	//----- nvinfo : EIATTR_PARAM_CBANK
	.align		4
        /*00a0*/ 	.byte	0x04, 0x0a
        /*00a2*/ 	.short	(.L_31 - .L_30)
	.align		4
.L_30:
        /*00a4*/ 	.word	index@(.nv.constant0.triton_poi_fused__native_batch_norm_legit_no_training_34)
        /*00a8*/ 	.short	0x0210
        /*00aa*/ 	.short	0x0034


	//----- nvinfo : EIATTR_SW_WAR
	.align		4
.L_31:
        /*00ac*/ 	.byte	0x04, 0x36
        /*00ae*/ 	.short	(.L_33 - .L_32)
.L_32:
        /*00b0*/ 	.word	0x00000008
.L_33:


//--------------------- .nv.callgraph             --------------------------
	.section	.nv.callgraph,"",@"SHT_CUDA_CALLGRAPH"
	.align	4
	.sectionentsize	8
	.align		4
        /*0000*/ 	.word	0x00000000
	.align		4
        /*0004*/ 	.word	0xffffffff
	.align		4
        /*0008*/ 	.word	0x00000000
	.align		4
        /*000c*/ 	.word	0xfffffffe
	.align		4
        /*0010*/ 	.word	0x00000000
	.align		4
        /*0014*/ 	.word	0xfffffffd
	.align		4
        /*0018*/ 	.word	0x00000000
	.align		4
        /*001c*/ 	.word	0xfffffffc


//--------------------- .nv.constant4             --------------------------
	.section	.nv.constant4,"a",@progbits
	.align	8
	.align		8
.nv.constant4:
        /*0000*/ 	.dword	_$_str
	.align		8
        /*0008*/ 	.dword	_$_str_$_2


//--------------------- .text.triton_poi_fused__native_batch_norm_legit_no_training_34 --------------------------
	.section	.text.triton_poi_fused__native_batch_norm_legit_no_training_34,"ax",@progbits
	.align	128
        .global         triton_poi_fused__native_batch_norm_legit_no_training_34
        .type           triton_poi_fused__native_batch_norm_legit_no_training_34,@function
        .size           triton_poi_fused__native_batch_norm_legit_no_training_34,(.L_x_1 - triton_poi_fused__native_batch_norm_legit_no_training_34)
        .other          triton_poi_fused__native_batch_norm_legit_no_training_34,@"STO_CUDA_ENTRY STV_DEFAULT"
triton_poi_fused__native_batch_norm_legit_no_training_34:
.text.triton_poi_fused__native_batch_norm_legit_no_training_34:
[----:B------:R-:W0:Y:S01]  /*0000*/  LDC R1, c[0x0][0x28] ;  /* 0x00000a00ff017b82 */ /* 0x000e220000000800 */
[----:B------:R-:W1:Y:S07]  /*0010*/  S2R R0, SR_TID.X ;  /* 0x0000000000007919 */ /* 0x000e6e0000002100 */
[----:B------:R-:W2:Y:S01]  /*0020*/  LDC.64 R8, c[0x0][0x220] ;  /* 0x00008800ff087b82 */ /* 0x000ea20000000a00 */
[----:B------:R-:W-:Y:S01]  /*0030*/  HFMA2.MMA R14, -RZ, RZ, 0, 0 ;  /* 0x00000000ff0e7435 */ /* 0x000fe200000001ff */
[----:B------:R-:W-:Y:S01]  /*0040*/  ULDC.64 UR4, c[0x0][0x208] ;  /* 0x0000820000047ab9 */ /* 0x000fe20000000a00 */
[----:B------:R-:W3:Y:S05]  /*0050*/  S2R R3, SR_CTAID.X ;  /* 0x0000000000037919 */ /* 0x000eea0000002500 */
[----:B------:R-:W4:Y:S08]  /*0060*/  LDC.64 R4, c[0x0][0x210] ;  /* 0x00008400ff047b82 */ /* 0x000f300000000a00 */
[----:B------:R-:W5:Y:S08]  /*0070*/  LDC.64 R6, c[0x0][0x218] ;  /* 0x00008600ff067b82 */ /* 0x000f700000000a00 */
[----:B------:R-:W5:Y:S01]  /*0080*/  LDC.64 R10, c[0x0][0x228] ;  /* 0x00008a00ff0a7b82 */ /* 0x000f620000000a00 */
[----:B-1----:R-:W-:-:S07]  /*0090*/  LOP3.LUT R0, R0, 0x7f, RZ, 0xc0, !PT ;  /* 0x0000007f00007812 */ /* 0x002fce00078ec0ff */
[----:B------:R-:W1:Y:S01]  /*00a0*/  LDC.64 R12, c[0x0][0x230] ;  /* 0x00008c00ff0c7b82 */ /* 0x000e620000000a00 */
[----:B---3--:R-:W-:-:S04]  /*00b0*/  LEA R0, R3, R0, 0x7 ;  /* 0x0000000003007211 */ /* 0x008fc800078e38ff */
[C---:B------:R-:W-:Y:S01]  /*00c0*/  ISETP.GE.AND P2, PT, R0.reuse, 0xc00, PT ;  /* 0x00000c000000780c */ /* 0x040fe20003f46270 */
[----:B------:R-:W-:-:S05]  /*00d0*/  IMAD.HI R2, R0, 0x2aaaaaab, RZ ;  /* 0x2aaaaaab00027827 */ /* 0x000fca00078e02ff */
[----:B------:R-:W-:-:S04]  /*00e0*/  SHF.R.U32.HI R3, RZ, 0x1f, R2 ;  /* 0x0000001fff037819 */ /* 0x000fc80000011602 */
[----:B------:R-:W-:-:S05]  /*00f0*/  LEA.HI R3, R2, R3, RZ, 0x1b ;  /* 0x0000000302037211 */ /* 0x000fca00078fd8ff */
[----:B------:R-:W-:-:S04]  /*0100*/  IMAD R15, R3, -0xc0, R0 ;  /* 0xffffff40030f7824 */ /* 0x000fc800078e0200 */
[----:B--2---:R-:W-:-:S05]  /*0110*/  IMAD.WIDE R8, R15, 0x4, R8 ;  /* 0x000000040f087825 */ /* 0x004fca00078e0208 */
[----:B------:R2:W3:Y:S01]  /*0120*/  @!P2 LDG.E.EL R14, desc[UR4][R8.64] ;  /* 0x00000004080ea981 */ /* 0x0004e2000c2e1900 */
[----:B------:R-:W-:Y:S01]  /*0130*/  CS2R R2, SRZ ;  /* 0x0000000000027805 */ /* 0x000fe2000001ff00 */
[----:B----4-:R-:W-:-:S04]  /*0140*/  IMAD.WIDE R4, R0, 0x4, R4 ;  /* 0x0000000400047825 */ /* 0x010fc800078e0204 */
[C---:B-----5:R-:W-:Y:S01]  /*0150*/  IMAD.WIDE R6, R15.reuse, 0x4, R6 ;  /* 0x000000040f067825 */ /* 0x060fe200078e0206 */
[----:B------:R4:W5:Y:S03]  /*0160*/  @!P2 LDG.E R2, desc[UR4][R4.64] ;  /* 0x000000040402a981 */ /* 0x000966000c1e1900 */
[C---:B0-2---:R-:W-:Y:S01]  /*0170*/  IMAD.WIDE R8, R15.reuse, 0x4, R10 ;  /* 0x000000040f087825 */ /* 0x045fe200078e020a */
[----:B------:R0:W5:Y:S03]  /*0180*/  @!P2 LDG.E.EL R3, desc[UR4][R6.64] ;  /* 0x000000040603a981 */ /* 0x000166000c2e1900 */
[----:B-1----:R-:W-:Y:S01]  /*0190*/  IMAD.WIDE R10, R15, 0x4, R12 ;  /* 0x000000040f0a7825 */ /* 0x002fe200078e020c */
[----:B------:R-:W-:Y:S01]  /*01a0*/  CS2R R12, SRZ ;  /* 0x00000000000c7805 */ /* 0x000fe2000001ff00 */
[----:B----4-:R-:W1:Y:S05]  /*01b0*/  LDC.64 R4, c[0x0][0x238] ;  /* 0x00008e00ff047b82 */ /* 0x010e6a0000000a00 */
[----:B------:R-:W2:Y:S04]  /*01c0*/  @!P2 LDG.E.EL R12, desc[UR4][R8.64] ;  /* 0x00000004080ca981 */ /* 0x000ea8000c2e1900 */
[----:B------:R-:W2:Y:S01]  /*01d0*/  @!P2 LDG.E.EL R13, desc[UR4][R10.64] ;  /* 0x000000040a0da981 */ /* 0x000ea2000c2e1900 */
[----:B0-----:R-:W-:Y:S01]  /*01e0*/  MOV R6, 0x3e800000 ;  /* 0x3e80000000067802 */ /* 0x001fe20000000f00 */
[----:B---3--:R-:W-:-:S04]  /*01f0*/  FADD R14, R14, 9.9999997473787516356e-06 ;  /* 0x3727c5ac0e0e7421 */ /* 0x008fc80000000000 */
[----:B------:R-:W0:Y:S01]  /*0200*/  MUFU.SQRT R15, R14 ;  /* 0x0000000e000f7308 */ /* 0x000e220000002000 */
[----:B-----5:R-:W-:Y:S01]  /*0210*/  FADD R2, -R3, R2 ;  /* 0x0000000203027221 */ /* 0x020fe20000000100 */
[C---:B0-----:R-:W-:Y:S02]  /*0220*/  FSETP.GT.AND P0, PT, R15.reuse, 8.50705917302346158658e+37, PT ;  /* 0x7e8000000f00780b */ /* 0x041fe40003f04000 */
[----:B------:R-:W-:Y:S02]  /*0230*/  FSETP.GEU.AND P1, PT, R15, 1.175494350822287508e-38, PT ;  /* 0x008000000f00780b */ /* 0x000fe40003f2e000 */
[----:B------:R-:W-:-:S09]  /*0240*/  FSEL R6, R6, 1, P0 ;  /* 0x3f80000006067808 */ /* 0x000fd20000000000 */
[----:B------:R-:W-:Y:S02]  /*0250*/  @P0 FMUL R15, R15, 0.25 ;  /* 0x3e8000000f0f0820 */ /* 0x000fe40000400000 */
[----:B------:R-:W-:Y:S02]  /*0260*/  @!P1 FMUL R6, R6, 16777216 ;  /* 0x4b80000006069820 */ /* 0x000fe40000400000 */
[----:B------:R-:W-:-:S06]  /*0270*/  @!P1 FMUL R15, R15, 16777216 ;  /* 0x4b8000000f0f9820 */ /* 0x000fcc0000400000 */
[----:B------:R-:W0:Y:S02]  /*0280*/  MUFU.RCP R15, R15 ;  /* 0x0000000f000f7308 */ /* 0x000e240000001000 */
[----:B0-----:R-:W-:-:S04]  /*0290*/  FMUL R3, R15, R6 ;  /* 0x000000060f037220 */ /* 0x001fc80000400000 */
[----:B------:R-:W-:Y:S01]  /*02a0*/  FMUL R6, R2, R3 ;  /* 0x0000000302067220 */ /* 0x000fe20000400000 */
[----:B-1----:R-:W-:-:S04]  /*02b0*/  IMAD.WIDE R2, R0, 0x4, R4 ;  /* 0x0000000400027825 */ /* 0x002fc800078e0204 */
[----:B--2---:R-:W-:Y:S01]  /*02c0*/  FFMA R13, R6, R12, R13 ;  /* 0x0000000c060d7223 */ /* 0x004fe2000000000d */
[----:B------:R-:W-:Y:S06]  /*02d0*/  @P2 EXIT ;  /* 0x000000000000294d */ /* 0x000fec0003800000 */
[----:B------:R-:W-:Y:S01]  /*02e0*/  STG.E desc[UR4][R2.64], R13 ;  /* 0x0000000d02007986 */ /* 0x000fe2000c101904 */
[----:B------:R-:W-:Y:S05]  /*02f0*/  EXIT ;  /* 0x000000000000794d */ /* 0x000fea0003800000 */
.L_x_0:
[----:B------:R-:W-:-:S00]  /*0300*/  BRA `(.L_x_0) ;  /* 0xfffffffc00fc7947 */ /* 0x000fc0000383ffff */
[----:B------:R-:W-:-:S00]  /*0310*/  NOP ;  /* 0x0000000000007918 */ /* 0x000fc00000000000 */
        /* <DEDUP_REMOVED lines=14> */
.L_x_1:


//--------------------- .nv.global.init           --------------------------
	.section	.nv.global.init,"aw",@progbits
.nv.global.init:
	.type		_$_str,@object
	.size		_$_str,(_$_str_$_2 - _$_str)
_$_str:
        /*0000*/ 	.byte	0x5f, 0x5f, 0x43, 0x55, 0x44, 0x41, 0x5f, 0x46, 0x54, 0x5a, 0x00
	.type		_$_str_$_2,@object
	.size		_$_str_$_2,(.L_1 - _$_str_$_2)
_$_str_$_2:
        /*000b*/ 	.byte	0x5f, 0x5f, 0x43, 0x55, 0x44, 0x41, 0x5f, 0x50, 0x52, 0x45, 0x43, 0x5f, 0x53, 0x51, 0x52, 0x54
        /*001b*/ 	.byte	0x00
.L_1:


//--------------------- .nv.constant0.triton_poi_fused__native_batch_norm_legit_no_training_34 --------------------------
	.section	.nv.constant0.triton_poi_fused__native_batch_norm_legit_no_training_34,"a",@progbits
	.sectionflags	@""
	.align	4
.nv.constant0.triton_poi_fused__native_batch_norm_legit_no_training_34:
	.zero		580
